	.headerflags	@"EF_CUDA_TEXMODE_UNIFIED EF_CUDA_64BIT_ADDRESS EF_CUDA_ACCELERATORS EF_CUDA_SM90 EF_CUDA_VIRTUAL_SM(EF_CUDA_SM90)"
	.elftype	@"ET_EXEC"


//--------------------- .nv.info                  --------------------------
	.section	.nv.info,"",@"SHT_CUDA_INFO"
	.align	4


	//----- nvinfo : EIATTR_REGCOUNT
	.align		4
        /*0000*/ 	.byte	0x04, 0x2f
        /*0002*/ 	.short	(.L_3 - .L_2)
	.align		4
.L_2:
        /*0004*/ 	.word	index@(triton_poi_fused__native_batch_norm_legit_no_training_relu_1)
        /*0008*/ 	.word	0x00000013


	//----- nvinfo : EIATTR_MIN_STACK_SIZE
	.align		4
.L_3:
        /*000c*/ 	.byte	0x04, 0x12
        /*000e*/ 	.short	(.L_5 - .L_4)
	.align		4
.L_4:
        /*0010*/ 	.word	index@(triton_poi_fused__native_batch_norm_legit_no_training_relu_1)
        /*0014*/ 	.word	0x00000000


	//----- nvinfo : EIATTR_FRAME_SIZE
	.align		4
.L_5:
        /*0018*/ 	.byte	0x04, 0x11
        /*001a*/ 	.short	(.L_7 - .L_6)
	.align		4
.L_6:
        /*001c*/ 	.word	index@(triton_poi_fused__native_batch_norm_legit_no_training_relu_1)
        /*0020*/ 	.word	0x00000000


	//----- nvinfo : EIATTR_MIN_STACK_SIZE
	.align		4
.L_7:
        /*0024*/ 	.byte	0x04, 0x12
        /*0026*/ 	.short	(.L_9 - .L_8)
	.align		4
.L_8:
        /*0028*/ 	.word	index@(triton_poi_fused__native_batch_norm_legit_no_training_relu_1)
        /*002c*/ 	.word	0x00000000
.L_9:


//--------------------- .nv.info.triton_poi_fused__native_batch_norm_legit_no_training_relu_1 --------------------------
	.section	.nv.info.triton_poi_fused__native_batch_norm_legit_no_training_relu_1,"",@"SHT_CUDA_INFO"
	.sectionflags	@""
	.align	4


	//----- nvinfo : EIATTR_CUDA_API_VERSION
	.align		4
        /*0000*/ 	.byte	0x04, 0x37
        /*0002*/ 	.short	(.L_11 - .L_10)
.L_10:
        /*0004*/ 	.word	0x0000007c


	//----- nvinfo : EIATTR_KPARAM_INFO
	.align		4
.L_11:
        /*0008*/ 	.byte	0x04, 0x17
        /*000a*/ 	.short	(.L_13 - .L_12)
.L_12:
        /*000c*/ 	.word	0x00000000
        /*0010*/ 	.short	0x0006
        /*0012*/ 	.short	0x0030
        /*0014*/ 	.byte	0x00, 0xf0, 0x11, 0x00


	//----- nvinfo : EIATTR_KPARAM_INFO
	.align		4
.L_13:
        /*0018*/ 	.byte	0x04, 0x17
        /*001a*/ 	.short	(.L_15 - .L_14)
.L_14:
        /*001c*/ 	.word	0x00000000
        /*0020*/ 	.short	0x0005
        /*0022*/ 	.short	0x0028
        /*0024*/ 	.byte	0x00, 0xf4, 0x21, 0x00


	//----- nvinfo : EIATTR_KPARAM_INFO
	.align		4
.L_15:
        /*0028*/ 	.byte	0x04, 0x17
        /*002a*/ 	.short	(.L_17 - .L_16)
.L_16:
        /*002c*/ 	.word	0x00000000
        /*0030*/ 	.short	0x0004
        /*0032*/ 	.short	0x0020
        /*0034*/ 	.byte	0x00, 0xf4, 0x21, 0x00


	//----- nvinfo : EIATTR_KPARAM_INFO
	.align		4
.L_17:
        /*0038*/ 	.byte	0x04, 0x17
        /*003a*/ 	.short	(.L_19 - .L_18)
.L_18:
        /*003c*/ 	.word	0x00000000
        /*0040*/ 	.short	0x0003
        /*0042*/ 	.short	0x0018
        /*0044*/ 	.byte	0x00, 0xf4, 0x21, 0x00


	//----- nvinfo : EIATTR_KPARAM_INFO
	.align		4
.L_19:
        /*0048*/ 	.byte	0x04, 0x17
        /*004a*/ 	.short	(.L_21 - .L_20)
.L_20:
        /*004c*/ 	.word	0x00000000
        /*0050*/ 	.short	0x0002
        /*0052*/ 	.short	0x0010
        /*0054*/ 	.byte	0x00, 0xf4, 0x21, 0x00


	//----- nvinfo : EIATTR_KPARAM_INFO
	.align		4
.L_21:
        /*0058*/ 	.byte	0x04, 0x17
        /*005a*/ 	.short	(.L_23 - .L_22)
.L_22:
        /*005c*/ 	.word	0x00000000
        /*0060*/ 	.short	0x0001
        /*0062*/ 	.short	0x0008
        /*0064*/ 	.byte	0x00, 0xf4, 0x21, 0x00


	//----- nvinfo : EIATTR_KPARAM_INFO
	.align		4
.L_23:
        /*0068*/ 	.byte	0x04, 0x17
        /*006a*/ 	.short	(.L_25 - .L_24)
.L_24:
        /*006c*/ 	.word	0x00000000
        /*0070*/ 	.short	0x0000
        /*0072*/ 	.short	0x0000
        /*0074*/ 	.byte	0x00, 0xf4, 0x21, 0x00


	//----- nvinfo : EIATTR_SPARSE_MMA_MASK
	.align		4
.L_25:
        /*0078*/ 	.byte	0x03, 0x50
        /*007a*/ 	.short	0x0000


	//----- nvinfo : EIATTR_MAXREG_COUNT
	.align		4
        /*007c*/ 	.byte	0x03, 0x1b
        /*007e*/ 	.short	0x00ff


	//----- nvinfo : EIATTR_EXIT_INSTR_OFFSETS
	.align		4
        /*0080*/ 	.byte	0x04, 0x1c
        /*0082*/ 	.short	(.L_27 - .L_26)


	//   ....[0]....
.L_26:
        /*0084*/ 	.word	0x00000320


	//   ....[1]....
        /*0088*/ 	.word	0x00000340


	//----- nvinfo : EIATTR_REQNTID
	.align		4
.L_27:
        /*008c*/ 	.byte	0x04, 0x10
        /*008e*/ 	.short	(.L_29 - .L_28)
.L_28:
        /*0090*/ 	.word	0x00000080
        /*0094*/ 	.word	0x00000001
        /*0098*/ 	.word	0x00000001


	//----- nvinfo : EIATTR_CBANK_PARAM_SIZE
	.align		4
.L_29:
        /*009c*/ 	.byte	0x03, 0x19
        /*009e*/ 	.short	0x0034


	//----- nvinfo : EIATTR_PARAM_CBANK
	.align		4
        /*00a0*/ 	.byte	0x04, 0x0a
        /*00a2*/ 	.short	(.L_31 - .L_30)
	.align		4
.L_30:
        /*00a4*/ 	.word	index@(.nv.constant0.triton_poi_fused__native_batch_norm_legit_no_training_relu_1)
        /*00a8*/ 	.short	0x0210
        /*00aa*/ 	.short	0x0034


	//----- nvinfo : EIATTR_SW_WAR
	.align		4
.L_31:
        /*00ac*/ 	.byte	0x04, 0x36
        /*00ae*/ 	.short	(.L_33 - .L_32)
.L_32:
        /*00b0*/ 	.word	0x00000008
.L_33:


//--------------------- .nv.callgraph             --------------------------
	.section	.nv.callgraph,"",@"SHT_CUDA_CALLGRAPH"
	.align	4
	.sectionentsize	8
	.align		4
        /*0000*/ 	.word	0x00000000
	.align		4
        /*0004*/ 	.word	0xffffffff
	.align		4
        /*0008*/ 	.word	0x00000000
	.align		4
        /*000c*/ 	.word	0xfffffffe
	.align		4
        /*0010*/ 	.word	0x00000000
	.align		4
        /*0014*/ 	.word	0xfffffffd
	.align		4
        /*0018*/ 	.word	0x00000000
	.align		4
        /*001c*/ 	.word	0xfffffffc


//--------------------- .nv.constant4             --------------------------
	.section	.nv.constant4,"a",@progbits
	.align	8
	.align		8
.nv.constant4:
        /*0000*/ 	.dword	_$_str
	.align		8
        /*0008*/ 	.dword	_$_str_$_2


//--------------------- .text.triton_poi_fused__native_batch_norm_legit_no_training_relu_1 --------------------------
	.section	.text.triton_poi_fused__native_batch_norm_legit_no_training_relu_1,"ax",@progbits
	.align	128
        .global         triton_poi_fused__native_batch_norm_legit_no_training_relu_1
        .type           triton_poi_fused__native_batch_norm_legit_no_training_relu_1,@function
        .size           triton_poi_fused__native_batch_norm_legit_no_training_relu_1,(.L_x_1 - triton_poi_fused__native_batch_norm_legit_no_training_relu_1)
        .other          triton_poi_fused__native_batch_norm_legit_no_training_relu_1,@"STO_CUDA_ENTRY STV_DEFAULT"
triton_poi_fused__native_batch_norm_legit_no_training_relu_1:
.text.triton_poi_fused__native_batch_norm_legit_no_training_relu_1:
[----:B------:R-:W0:Y:S01]  /*0000*/  LDC R1, c[0x0][0x28] ;  /* 0x00000a00ff017b82 */ /* 0x000e220000000800 */
[----:B------:R-:W1:Y:S07]  /*0010*/  S2R R0, SR_TID.X ;  /* 0x0000000000007919 */ /* 0x000e6e0000002100 */
[----:B------:R-:W2:Y:S01]  /*0020*/  LDC.64 R8, c[0x0][0x220] ;  /* 0x00008800ff087b82 */ /* 0x000ea20000000a00 */
[----:B------:R-:W-:Y:S01]  /*0030*/  CS2R R14, SRZ ;  /* 0x00000000000e7805 */ /* 0x000fe2000001ff00 */
[----:B------:R-:W-:Y:S01]  /*0040*/  ULDC.64 UR4, c[0x0][0x208] ;  /* 0x0000820000047ab9 */ /* 0x000fe20000000a00 */
[----:B------:R-:W3:Y:S05]  /*0050*/  S2R R3, SR_CTAID.X ;  /* 0x0000000000037919 */ /* 0x000eea0000002500 */
[----:B------:R-:W4:Y:S08]  /*0060*/  LDC.64 R4, c[0x0][0x210] ;  /* 0x00008400ff047b82 */ /* 0x000f300000000a00 */
[----:B------:R-:W5:Y:S08]  /*0070*/  LDC.64 R6, c[0x0][0x218] ;  /* 0x00008600ff067b82 */ /* 0x000f700000000a00 */
[----:B------:R-:W4:Y:S01]  /*0080*/  LDC.64 R10, c[0x0][0x228] ;  /* 0x00008a00ff0a7b82 */ /* 0x000f220000000a00 */
[----:B-1----:R-:W-:-:S07]  /*0090*/  LOP3.LUT R0, R0, 0x7f, RZ, 0xc0, !PT ;  /* 0x0000007f00007812 */ /* 0x002fce00078ec0ff */
[----:B------:R-:W1:Y:S01]  /*00a0*/  LDC.64 R12, c[0x0][0x230] ;  /* 0x00008c00ff0c7b82 */ /* 0x000e620000000a00 */
[----:B---3--:R-:W-:-:S04]  /*00b0*/  LEA R0, R3, R0, 0x7 ;  /* 0x0000000003007211 */ /* 0x008fc800078e38ff */
[C---:B------:R-:W-:Y:S01]  /*00c0*/  ISETP.GE.AND P3, PT, R0.reuse, 0x50, PT ;  /* 0x000000500000780c */ /* 0x040fe20003f66270 */
[----:B------:R-:W-:-:S05]  /*00d0*/  IMAD.HI R2, R0, 0x66666667, RZ ;  /* 0x6666666700027827 */ /* 0x000fca00078e02ff */
[----:B------:R-:W-:-:S04]  /*00e0*/  SHF.R.S32.HI R3, RZ, 0x1, R2 ;  /* 0x00000001ff037819 */ /* 0x000fc80000011402 */
[----:B------:R-:W-:-:S04]  /*00f0*/  LEA.HI R3, R2, R3, RZ, 0x1 ;  /* 0x0000000302037211 */ /* 0x000fc800078f08ff */
[----:B------:R-:W-:-:S04]  /*0100*/  SHF.R.S32.HI R2, RZ, 0x1f, R3 ;  /* 0x0000001fff027819 */ /* 0x000fc80000011403 */
[----:B------:R-:W-:-:S04]  /*0110*/  LEA.HI R2, R2, R3, RZ, 0x2 ;  /* 0x0000000302027211 */ /* 0x000fc800078f10ff */
[----:B------:R-:W-:-:S04]  /*0120*/  LOP3.LUT R2, R2, 0xfffffffc, RZ, 0xc0, !PT ;  /* 0xfffffffc02027812 */ /* 0x000fc800078ec0ff */
[----:B------:R-:W-:-:S05]  /*0130*/  IADD3 R3, R3, -R2, RZ ;  /* 0x8000000203037210 */ /* 0x000fca0007ffe0ff */
[----:B--2---:R-:W-:-:S05]  /*0140*/  IMAD.WIDE R8, R3, 0x4, R8 ;  /* 0x0000000403087825 */ /* 0x004fca00078e0208 */
[----:B------:R2:W3:Y:S01]  /*0150*/  @!P3 LDG.E.EL R15, desc[UR4][R8.64] ;  /* 0x00000004080fb981 */ /* 0x0004e2000c2e1900 */
[----:B------:R-:W-:Y:S01]  /*0160*/  HFMA2.MMA R2, -RZ, RZ, 0, 0 ;  /* 0x00000000ff027435 */ /* 0x000fe200000001ff */
[----:B----4-:R-:W-:-:S04]  /*0170*/  IMAD.WIDE R4, R0, 0x4, R4 ;  /* 0x0000000400047825 */ /* 0x010fc800078e0204 */
[----:B-----5:R-:W-:-:S05]  /*0180*/  IMAD.WIDE R6, R3, 0x4, R6 ;  /* 0x0000000403067825 */ /* 0x020fca00078e0206 */
[----:B------:R4:W5:Y:S01]  /*0190*/  @!P3 LDG.E R2, desc[UR4][R4.64] ;  /* 0x000000040402b981 */ /* 0x000962000c1e1900 */
[----:B0-2---:R-:W-:-:S03]  /*01a0*/  IMAD.WIDE R8, R3, 0x4, R10 ;  /* 0x0000000403087825 */ /* 0x005fc600078e020a */
[----:B------:R0:W2:Y:S01]  /*01b0*/  @!P3 LDG.E.EL R14, desc[UR4][R6.64] ;  /* 0x00000004060eb981 */ /* 0x0000a2000c2e1900 */
[----:B-1----:R-:W-:Y:S01]  /*01c0*/  IMAD.WIDE R10, R3, 0x4, R12 ;  /* 0x00000004030a7825 */ /* 0x002fe200078e020c */
[----:B------:R-:W-:Y:S01]  /*01d0*/  CS2R R12, SRZ ;  /* 0x00000000000c7805 */ /* 0x000fe2000001ff00 */
[----:B----4-:R-:W1:Y:S05]  /*01e0*/  LDC.64 R4, c[0x0][0x238] ;  /* 0x00008e00ff047b82 */ /* 0x010e6a0000000a00 */
[----:B------:R-:W4:Y:S04]  /*01f0*/  @!P3 LDG.E.EL R12, desc[UR4][R8.64] ;  /* 0x00000004080cb981 */ /* 0x000f28000c2e1900 */
[----:B------:R-:W4:Y:S01]  /*0200*/  @!P3 LDG.E.EL R13, desc[UR4][R10.64] ;  /* 0x000000040a0db981 */ /* 0x000f22000c2e1900 */
[----:B0-----:R-:W-:Y:S01]  /*0210*/  MOV R7, 0x3e800000 ;  /* 0x3e80000000077802 */ /* 0x001fe20000000f00 */
[----:B---3--:R-:W-:-:S04]  /*0220*/  FADD R15, R15, 9.9999997473787516356e-06 ;  /* 0x3727c5ac0f0f7421 */ /* 0x008fc80000000000 */
[----:B------:R-:W0:Y:S01]  /*0230*/  MUFU.SQRT R16, R15 ;  /* 0x0000000f00107308 */ /* 0x000e220000002000 */
[----:B-----5:R-:W-:-:S04]  /*0240*/  FSETP.GEU.AND P1, PT, R2, RZ, PT ;  /* 0x000000ff0200720b */ /* 0x020fc80003f2e000 */
[----:B------:R-:W-:Y:S02]  /*0250*/  FSEL R3, R2, RZ, P1 ;  /* 0x000000ff02037208 */ /* 0x000fe40000800000 */
[----:B0-----:R-:W-:-:S03]  /*0260*/  FSETP.GT.AND P0, PT, R16, 8.50705917302346158658e+37, PT ;  /* 0x7e8000001000780b */ /* 0x001fc60003f04000 */
[----:B--2---:R-:W-:Y:S01]  /*0270*/  FADD R3, R3, -R14 ;  /* 0x8000000e03037221 */ /* 0x004fe20000000000 */
[----:B------:R-:W-:Y:S02]  /*0280*/  FSETP.GEU.AND P2, PT, R16, 1.175494350822287508e-38, PT ;  /* 0x008000001000780b */ /* 0x000fe40003f4e000 */
[----:B------:R-:W-:-:S07]  /*0290*/  FSEL R7, R7, 1, P0 ;  /* 0x3f80000007077808 */ /* 0x000fce0000000000 */
[----:B------:R-:W-:-:S04]  /*02a0*/  @P0 FMUL R16, R16, 0.25 ;  /* 0x3e80000010100820 */ /* 0x000fc80000400000 */
[----:B------:R-:W-:Y:S01]  /*02b0*/  @!P2 FMUL R7, R7, 16777216 ;  /* 0x4b8000000707a820 */ /* 0x000fe20000400000 */
[----:B------:R-:W-:-:S06]  /*02c0*/  @!P2 FMUL R16, R16, 16777216 ;  /* 0x4b8000001010a820 */ /* 0x000fcc0000400000 */
[----:B------:R-:W0:Y:S02]  /*02d0*/  MUFU.RCP R16, R16 ;  /* 0x0000001000107308 */ /* 0x000e240000001000 */
[----:B0-----:R-:W-:-:S04]  /*02e0*/  FMUL R2, R16, R7 ;  /* 0x0000000710027220 */ /* 0x001fc80000400000 */
[----:B------:R-:W-:Y:S01]  /*02f0*/  FMUL R6, R3, R2 ;  /* 0x0000000203067220 */ /* 0x000fe20000400000 */
[----:B-1----:R-:W-:-:S04]  /*0300*/  IMAD.WIDE R2, R0, 0x4, R4 ;  /* 0x0000000400027825 */ /* 0x002fc800078e0204 */
[----:B----4-:R-:W-:Y:S01]  /*0310*/  FFMA R13, R6, R12, R13 ;  /* 0x0000000c060d7223 */ /* 0x010fe2000000000d */
[----:B------:R-:W-:Y:S06]  /*0320*/  @P3 EXIT ;  /* 0x000000000000394d */ /* 0x000fec0003800000 */
[----:B------:R-:W-:Y:S01]  /*0330*/  STG.E desc[UR4][R2.64], R13 ;  /* 0x0000000d02007986 */ /* 0x000fe2000c101904 */
[----:B------:R-:W-:Y:S05]  /*0340*/  EXIT ;  /* 0x000000000000794d */ /* 0x000fea0003800000 */
.L_x_0:
[----:B------:R-:W-:-:S00]  /*0350*/  BRA `(.L_x_0) ;  /* 0xfffffffc00fc7947 */ /* 0x000fc0000383ffff */
[----:B------:R-:W-:-:S00]  /*0360*/  NOP ;  /* 0x0000000000007918 */ /* 0x000fc00000000000 */
        /* <DEDUP_REMOVED lines=9> */
.L_x_1:


//--------------------- .nv.global.init           --------------------------
	.section	.nv.global.init,"aw",@progbits
.nv.global.init:
	.type		_$_str,@object
	.size		_$_str,(_$_str_$_2 - _$_str)
_$_str:
        /*0000*/ 	.byte	0x5f, 0x5f, 0x43, 0x55, 0x44, 0x41, 0x5f, 0x46, 0x54, 0x5a, 0x00
	.type		_$_str_$_2,@object
	.size		_$_str_$_2,(.L_1 - _$_str_$_2)
_$_str_$_2:
        /*000b*/ 	.byte	0x5f, 0x5f, 0x43, 0x55, 0x44, 0x41, 0x5f, 0x50, 0x52, 0x45, 0x43, 0x5f, 0x53, 0x51, 0x52, 0x54
        /*001b*/ 	.byte	0x00
.L_1:


//--------------------- .nv.constant0.triton_poi_fused__native_batch_norm_legit_no_training_relu_1 --------------------------
	.section	.nv.constant0.triton_poi_fused__native_batch_norm_legit_no_training_relu_1,"a",@progbits
	.sectionflags	@""
	.align	4
.nv.constant0.triton_poi_fused__native_batch_norm_legit_no_training_relu_1:
	.zero		580
